//
// Generated by NVIDIA NVVM Compiler
//
// Compiler Build ID: CL-36424714
// Cuda compilation tools, release 13.0, V13.0.88
// Based on NVVM 20.0.0
//

.version 9.0
.target sm_100
.address_size 64

	// .globl	_Z15vector_additionPKfS0_Pfi

.visible .entry _Z15vector_additionPKfS0_Pfi(
	.param .u64 .ptr .align 1 _Z15vector_additionPKfS0_Pfi_param_0,
	.param .u64 .ptr .align 1 _Z15vector_additionPKfS0_Pfi_param_1,
	.param .u64 .ptr .align 1 _Z15vector_additionPKfS0_Pfi_param_2,
	.param .u32 _Z15vector_additionPKfS0_Pfi_param_3
)
{
	.reg .pred 	%p<2>;
	.reg .b32 	%r<6>;
	.reg .b32 	%f<4>;
	.reg .b64 	%rd<11>;

	ld.param.u64 	%rd1, [_Z15vector_additionPKfS0_Pfi_param_0];
	ld.param.u64 	%rd2, [_Z15vector_additionPKfS0_Pfi_param_1];
	ld.param.u64 	%rd3, [_Z15vector_additionPKfS0_Pfi_param_2];
	ld.param.u32 	%r2, [_Z15vector_additionPKfS0_Pfi_param_3];
	mov.u32 	%r3, %ctaid.x;
	mov.u32 	%r4, %ntid.x;
	mov.u32 	%r5, %tid.x;
	mad.lo.s32 	%r1, %r3, %r4, %r5;
	setp.ge.s32 	%p1, %r1, %r2;
	@%p1 bra 	$L__BB0_2;
	cvta.to.global.u64 	%rd4, %rd1;
	cvta.to.global.u64 	%rd5, %rd2;
	cvta.to.global.u64 	%rd6, %rd3;
	mul.wide.s32 	%rd7, %r1, 4;
	add.s64 	%rd8, %rd4, %rd7;
	ld.global.f32 	%f1, [%rd8];
	add.s64 	%rd9, %rd5, %rd7;
	ld.global.f32 	%f2, [%rd9];
	add.f32 	%f3, %f1, %f2;
	add.s64 	%rd10, %rd6, %rd7;
	st.global.f32 	[%rd10], %f3;
$L__BB0_2:
	ret;

}
	// .globl	_Z18vector_addition_3DPKfS0_Pfiii
.visible .entry _Z18vector_addition_3DPKfS0_Pfiii(
	.param .u64 .ptr .align 1 _Z18vector_addition_3DPKfS0_Pfiii_param_0,
	.param .u64 .ptr .align 1 _Z18vector_addition_3DPKfS0_Pfiii_param_1,
	.param .u64 .ptr .align 1 _Z18vector_addition_3DPKfS0_Pfiii_param_2,
	.param .u32 _Z18vector_addition_3DPKfS0_Pfiii_param_3,
	.param .u32 _Z18vector_addition_3DPKfS0_Pfiii_param_4,
	.param .u32 _Z18vector_addition_3DPKfS0_Pfiii_param_5
)
{
	.reg .pred 	%p<7>;
	.reg .b32 	%r<22>;
	.reg .b32 	%f<4>;
	.reg .b64 	%rd<11>;

	ld.param.u64 	%rd1, [_Z18vector_addition_3DPKfS0_Pfiii_param_0];
	ld.param.u64 	%rd2, [_Z18vector_addition_3DPKfS0_Pfiii_param_1];
	ld.param.u64 	%rd3, [_Z18vector_addition_3DPKfS0_Pfiii_param_2];
	ld.param.u32 	%r5, [_Z18vector_addition_3DPKfS0_Pfiii_param_3];
	ld.param.u32 	%r8, [_Z18vector_addition_3DPKfS0_Pfiii_param_4];
	ld.param.u32 	%r7, [_Z18vector_addition_3DPKfS0_Pfiii_param_5];
	mov.u32 	%r9, %ctaid.x;
	mov.u32 	%r10, %ntid.x;
	mov.u32 	%r11, %tid.x;
	mad.lo.s32 	%r1, %r9, %r10, %r11;
	mov.u32 	%r12, %ctaid.y;
	mov.u32 	%r13, %ntid.y;
	mov.u32 	%r14, %tid.y;
	mad.lo.s32 	%r15, %r12, %r13, %r14;
	mov.u32 	%r16, %ctaid.z;
	mov.u32 	%r17, %ntid.z;
	mov.u32 	%r18, %tid.z;
	mad.lo.s32 	%r3, %r16, %r17, %r18;
	setp.ge.s32 	%p1, %r1, %r5;
	setp.ge.s32 	%p2, %r15, %r8;
	or.pred  	%p3, %p1, %p2;
	setp.ge.s32 	%p4, %r3, %r7;
	or.pred  	%p5, %p3, %p4;
	@%p5 bra 	$L__BB1_3;
	mad.lo.s32 	%r19, %r8, %r3, %r15;
	mad.lo.s32 	%r4, %r19, %r5, %r1;
	mul.lo.s32 	%r20, %r8, %r5;
	mul.lo.s32 	%r21, %r20, %r7;
	setp.ge.s32 	%p6, %r4, %r21;
	@%p6 bra 	$L__BB1_3;
	cvta.to.global.u64 	%rd4, %rd1;
	mul.wide.s32 	%rd5, %r4, 4;
	add.s64 	%rd6, %rd4, %rd5;
	ld.global.f32 	%f1, [%rd6];
	cvta.to.global.u64 	%rd7, %rd2;
	add.s64 	%rd8, %rd7, %rd5;
	ld.global.f32 	%f2, [%rd8];
	add.f32 	%f3, %f1, %f2;
	cvta.to.global.u64 	%rd9, %rd3;
	add.s64 	%rd10, %rd9, %rd5;
	st.global.f32 	[%rd10], %f3;
$L__BB1_3:
	ret;

}


// ===== COMPILED SASS (sm_100) =====

	.target	sm_100

	.elftype	@"ET_EXEC"


//--------------------- .note.nv.tkinfo           --------------------------
	.section	.note.nv.tkinfo,"",@"SHT_NOTE"
	.sectionflags	@"SHF_NOTE_NV_TKINFO"
	.tkinfo
        /*0018*/ 	.word	0x00000002
        /*0030*/ 	.string	""
        /*0030*/ 	.string	"ptxas"
        /*0030*/ 	.string	"Cuda compilation tools, release 13.0, V13.0.88"
        /*0030*/ 	.string	"Build cuda_13.0.r13.0/compiler.36424714_0"
        /*0030*/ 	.string	"-arch sm_100 -m 64 "



//--------------------- .note.nv.cuinfo           --------------------------
	.section	.note.nv.cuinfo,"",@"SHT_NOTE"
	.sectionflags	@"SHF_NOTE_NV_CUINFO"
        /*0018*/ 	.short	0x0002
        /*001a*/ 	.short	0x0064
        /*001c*/ 	.short	0x0082
	.zero		2


//--------------------- .nv.info                  --------------------------
	.section	.nv.info,"",@"SHT_CUDA_INFO"
	.align	4


	//----- nvinfo : EIATTR_REGCOUNT
	.align		4
        /*0000*/ 	.byte	0x04, 0x2f
        /*0002*/ 	.short	(.L_1 - .L_0)
	.align		4
.L_0:
        /*0004*/ 	.word	index@(_Z15vector_additionPKfS0_Pfi)
        /*0008*/ 	.word	0x0000000c


	//----- nvinfo : EIATTR_FRAME_SIZE
	.align		4
.L_1:
        /*000c*/ 	.byte	0x04, 0x11
        /*000e*/ 	.short	(.L_3 - .L_2)
	.align		4
.L_2:
        /*0010*/ 	.word	index@(_Z15vector_additionPKfS0_Pfi)
        /*0014*/ 	.word	0x00000000


	//----- nvinfo : EIATTR_REGCOUNT
	.align		4
.L_3:
        /*0018*/ 	.byte	0x04, 0x2f
        /*001a*/ 	.short	(.L_5 - .L_4)
	.align		4
.L_4:
        /*001c*/ 	.word	index@(_Z18vector_addition_3DPKfS0_Pfiii)
        /*0020*/ 	.word	0x0000000c


	//----- nvinfo : EIATTR_FRAME_SIZE
	.align		4
.L_5:
        /*0024*/ 	.byte	0x04, 0x11
        /*0026*/ 	.short	(.L_7 - .L_6)
	.align		4
.L_6:
        /*0028*/ 	.word	index@(_Z18vector_addition_3DPKfS0_Pfiii)
        /*002c*/ 	.word	0x00000000


	//----- nvinfo : EIATTR_MIN_STACK_SIZE
	.align		4
.L_7:
        /*0030*/ 	.byte	0x04, 0x12
        /*0032*/ 	.short	(.L_9 - .L_8)
	.align		4
.L_8:
        /*0034*/ 	.word	index@(_Z18vector_addition_3DPKfS0_Pfiii)
        /*0038*/ 	.word	0x00000000


	//----- nvinfo : EIATTR_MIN_STACK_SIZE
	.align		4
.L_9:
        /*003c*/ 	.byte	0x04, 0x12
        /*003e*/ 	.short	(.L_11 - .L_10)
	.align		4
.L_10:
        /*0040*/ 	.word	index@(_Z15vector_additionPKfS0_Pfi)
        /*0044*/ 	.word	0x00000000
.L_11:


//--------------------- .nv.compat                --------------------------
	.section	.nv.compat,"",@"SHT_CUDA_COMPAT_INFO"
	.align	4
        /*0000*/ 	.byte	0x02, 0x09, 0x00, 0x00, 0x02, 0x02, 0x01, 0x00, 0x02, 0x05, 0x05, 0x00, 0x03, 0x07, 0x01, 0x01
        /*0010*/ 	.byte	0x02, 0x03, 0x00, 0x00, 0x02, 0x06, 0x01, 0x00, 0x04, 0x0b, 0x08, 0x00, 0x09, 0x00, 0x00, 0x00
        /*0020*/ 	.byte	0x00, 0x00, 0x00, 0x00


//--------------------- .nv.info._Z18vector_addition_3DPKfS0_Pfiii --------------------------
	.section	.nv.info._Z18vector_addition_3DPKfS0_Pfiii,"",@"SHT_CUDA_INFO"
	.sectionflags	@""
	.align	4


	//----- nvinfo : EIATTR_CUDA_API_VERSION
	.align		4
        /*0000*/ 	.byte	0x04, 0x37
        /*0002*/ 	.short	(.L_13 - .L_12)
.L_12:
        /*0004*/ 	.word	0x00000082


	//----- nvinfo : EIATTR_KPARAM_INFO
	.align		4
.L_13:
        /*0008*/ 	.byte	0x04, 0x17
        /*000a*/ 	.short	(.L_15 - .L_14)
.L_14:
        /*000c*/ 	.word	0x00000000
        /*0010*/ 	.short	0x0005
        /*0012*/ 	.short	0x0020
        /*0014*/ 	.byte	0x00, 0xf0, 0x11, 0x00


	//----- nvinfo : EIATTR_KPARAM_INFO
	.align		4
.L_15:
        /*0018*/ 	.byte	0x04, 0x17
        /*001a*/ 	.short	(.L_17 - .L_16)
.L_16:
        /*001c*/ 	.word	0x00000000
        /*0020*/ 	.short	0x0004
        /*0022*/ 	.short	0x001c
        /*0024*/ 	.byte	0x00, 0xf0, 0x11, 0x00


	//----- nvinfo : EIATTR_KPARAM_INFO
	.align		4
.L_17:
        /*0028*/ 	.byte	0x04, 0x17
        /*002a*/ 	.short	(.L_19 - .L_18)
.L_18:
        /*002c*/ 	.word	0x00000000
        /*0030*/ 	.short	0x0003
        /*0032*/ 	.short	0x0018
        /*0034*/ 	.byte	0x00, 0xf0, 0x11, 0x00


	//----- nvinfo : EIATTR_KPARAM_INFO
	.align		4
.L_19:
        /*0038*/ 	.byte	0x04, 0x17
        /*003a*/ 	.short	(.L_21 - .L_20)
.L_20:
        /*003c*/ 	.word	0x00000000
        /*0040*/ 	.short	0x0002
        /*0042*/ 	.short	0x0010
        /*0044*/ 	.byte	0x00, 0xf5, 0x21, 0x00


	//----- nvinfo : EIATTR_KPARAM_INFO
	.align		4
.L_21:
        /*0048*/ 	.byte	0x04, 0x17
        /*004a*/ 	.short	(.L_23 - .L_22)
.L_22:
        /*004c*/ 	.word	0x00000000
        /*0050*/ 	.short	0x0001
        /*0052*/ 	.short	0x0008
        /*0054*/ 	.byte	0x00, 0xf5, 0x21, 0x00


	//----- nvinfo : EIATTR_KPARAM_INFO
	.align		4
.L_23:
        /*0058*/ 	.byte	0x04, 0x17
        /*005a*/ 	.short	(.L_25 - .L_24)
.L_24:
        /*005c*/ 	.word	0x00000000
        /*0060*/ 	.short	0x0000
        /*0062*/ 	.short	0x0000
        /*0064*/ 	.byte	0x00, 0xf5, 0x21, 0x00


	//----- nvinfo : EIATTR_SPARSE_MMA_MASK
	.align		4
.L_25:
        /*0068*/ 	.byte	0x03, 0x50
        /*006a*/ 	.short	0x0000


	//----- nvinfo : EIATTR_MAXREG_COUNT
	.align		4
        /*006c*/ 	.byte	0x03, 0x1b
        /*006e*/ 	.short	0x00ff


	//----- nvinfo : EIATTR_MERCURY_ISA_VERSION
	.align		4
        /*0070*/ 	.byte	0x03, 0x5f
        /*0072*/ 	.short	0x0101


	//----- nvinfo : EIATTR_VRC_CTA_INIT_COUNT
	.align		4
        /*0074*/ 	.byte	0x02, 0x4a
	.zero		1
	.zero		1


	//----- nvinfo : EIATTR_EXIT_INSTR_OFFSETS
	.align		4
        /*0078*/ 	.byte	0x04, 0x1c
        /*007a*/ 	.short	(.L_27 - .L_26)


	//   ....[0]....
.L_26:
        /*007c*/ 	.word	0x00000120


	//   ....[1]....
        /*0080*/ 	.word	0x00000180


	//   ....[2]....
        /*0084*/ 	.word	0x00000240


	//----- nvinfo : EIATTR_CBANK_PARAM_SIZE
	.align		4
.L_27:
        /*0088*/ 	.byte	0x03, 0x19
        /*008a*/ 	.short	0x0024


	//----- nvinfo : EIATTR_PARAM_CBANK
	.align		4
        /*008c*/ 	.byte	0x04, 0x0a
        /*008e*/ 	.short	(.L_29 - .L_28)
	.align		4
.L_28:
        /*0090*/ 	.word	index@(.nv.constant0._Z18vector_addition_3DPKfS0_Pfiii)
        /*0094*/ 	.short	0x0380
        /*0096*/ 	.short	0x0024


	//----- nvinfo : EIATTR_SW_WAR
	.align		4
.L_29:
        /*0098*/ 	.byte	0x04, 0x36
        /*009a*/ 	.short	(.L_31 - .L_30)
.L_30:
        /*009c*/ 	.word	0x00000008
.L_31:


//--------------------- .nv.info._Z15vector_additionPKfS0_Pfi --------------------------
	.section	.nv.info._Z15vector_additionPKfS0_Pfi,"",@"SHT_CUDA_INFO"
	.sectionflags	@""
	.align	4


	//----- nvinfo : EIATTR_CUDA_API_VERSION
	.align		4
        /*0000*/ 	.byte	0x04, 0x37
        /*0002*/ 	.short	(.L_33 - .L_32)
.L_32:
        /*0004*/ 	.word	0x00000082


	//----- nvinfo : EIATTR_KPARAM_INFO
	.align		4
.L_33:
        /*0008*/ 	.byte	0x04, 0x17
        /*000a*/ 	.short	(.L_35 - .L_34)
.L_34:
        /*000c*/ 	.word	0x00000000
        /*0010*/ 	.short	0x0003
        /*0012*/ 	.short	0x0018
        /*0014*/ 	.byte	0x00, 0xf0, 0x11, 0x00


	//----- nvinfo : EIATTR_KPARAM_INFO
	.align		4
.L_35:
        /*0018*/ 	.byte	0x04, 0x17
        /*001a*/ 	.short	(.L_37 - .L_36)
.L_36:
        /*001c*/ 	.word	0x00000000
        /*0020*/ 	.short	0x0002
        /*0022*/ 	.short	0x0010
        /*0024*/ 	.byte	0x00, 0xf5, 0x21, 0x00


	//----- nvinfo : EIATTR_KPARAM_INFO
	.align		4
.L_37:
        /*0028*/ 	.byte	0x04, 0x17
        /*002a*/ 	.short	(.L_39 - .L_38)
.L_38:
        /*002c*/ 	.word	0x00000000
        /*0030*/ 	.short	0x0001
        /*0032*/ 	.short	0x0008
        /*0034*/ 	.byte	0x00, 0xf5, 0x21, 0x00


	//----- nvinfo : EIATTR_KPARAM_INFO
	.align		4
.L_39:
        /*0038*/ 	.byte	0x04, 0x17
        /*003a*/ 	.short	(.L_41 - .L_40)
.L_40:
        /*003c*/ 	.word	0x00000000
        /*0040*/ 	.short	0x0000
        /*0042*/ 	.short	0x0000
        /*0044*/ 	.byte	0x00, 0xf5, 0x21, 0x00


	//----- nvinfo : EIATTR_SPARSE_MMA_MASK
	.align		4
.L_41:
        /*0048*/ 	.byte	0x03, 0x50
        /*004a*/ 	.short	0x0000


	//----- nvinfo : EIATTR_MAXREG_COUNT
	.align		4
        /*004c*/ 	.byte	0x03, 0x1b
        /*004e*/ 	.short	0x00ff


	//----- nvinfo : EIATTR_MERCURY_ISA_VERSION
	.align		4
        /*0050*/ 	.byte	0x03, 0x5f
        /*0052*/ 	.short	0x0101


	//----- nvinfo : EIATTR_VRC_CTA_INIT_COUNT
	.align		4
        /*0054*/ 	.byte	0x02, 0x4a
	.zero		1
	.zero		1


	//----- nvinfo : EIATTR_EXIT_INSTR_OFFSETS
	.align		4
        /*0058*/ 	.byte	0x04, 0x1c
        /*005a*/ 	.short	(.L_43 - .L_42)


	//   ....[0]....
.L_42:
        /*005c*/ 	.word	0x00000070


	//   ....[1]....
        /*0060*/ 	.word	0x00000130


	//----- nvinfo : EIATTR_CBANK_PARAM_SIZE
	.align		4
.L_43:
        /*0064*/ 	.byte	0x03, 0x19
        /*0066*/ 	.short	0x001c


	//----- nvinfo : EIATTR_PARAM_CBANK
	.align		4
        /*0068*/ 	.byte	0x04, 0x0a
        /*006a*/ 	.short	(.L_45 - .L_44)
	.align		4
.L_44:
        /*006c*/ 	.word	index@(.nv.constant0._Z15vector_additionPKfS0_Pfi)
        /*0070*/ 	.short	0x0380
        /*0072*/ 	.short	0x001c


	//----- nvinfo : EIATTR_SW_WAR
	.align		4
.L_45:
        /*0074*/ 	.byte	0x04, 0x36
        /*0076*/ 	.short	(.L_47 - .L_46)
.L_46:
        /*0078*/ 	.word	0x00000008
.L_47:


//--------------------- .nv.callgraph             --------------------------
	.section	.nv.callgraph,"",@"SHT_CUDA_CALLGRAPH"
	.align	4
	.sectionentsize	8
	.align		4
        /*0000*/ 	.word	0x00000000
	.align		4
        /*0004*/ 	.word	0xffffffff
	.align		4
        /*0008*/ 	.word	0x00000000
	.align		4
        /*000c*/ 	.word	0xfffffffe
	.align		4
        /*0010*/ 	.word	0x00000000
	.align		4
        /*0014*/ 	.word	0xfffffffd
	.align		4
        /*0018*/ 	.word	0x00000000
	.align		4
        /*001c*/ 	.word	0xfffffffc


//--------------------- .text._Z18vector_addition_3DPKfS0_Pfiii --------------------------
	.section	.text._Z18vector_addition_3DPKfS0_Pfiii,"ax",@progbits
	.align	128
        .global         _Z18vector_addition_3DPKfS0_Pfiii
        .type           _Z18vector_addition_3DPKfS0_Pfiii,@function
        .size           _Z18vector_addition_3DPKfS0_Pfiii,(.L_x_2 - _Z18vector_addition_3DPKfS0_Pfiii)
        .other          _Z18vector_addition_3DPKfS0_Pfiii,@"STO_CUDA_ENTRY STV_DEFAULT"
_Z18vector_addition_3DPKfS0_Pfiii:
.text._Z18vector_addition_3DPKfS0_Pfiii:
[----:B------:R-:W-:Y:S01]  /*0000*/  LDC R1, c[0x0][0x37c] ;  /* 0x0000df00ff017b82 */ /* 0x000fe20000000800 */
[----:B------:R-:W0:Y:S07]  /*0010*/  S2R R5, SR_TID.Y ;  /* 0x0000000000057919 */ /* 0x000e2e0000002200 */
[----:B------:R-:W1:Y:S01]  /*0020*/  LDC R0, c[0x0][0x360] ;  /* 0x0000d800ff007b82 */ /* 0x000e620000000800 */
[----:B------:R-:W2:Y:S01]  /*0030*/  LDCU.64 UR8, c[0x0][0x398] ;  /* 0x00007300ff0877ac */ /* 0x000ea20008000a00 */
[----:B------:R-:W1:Y:S01]  /*0040*/  S2R R3, SR_TID.X ;  /* 0x0000000000037919 */ /* 0x000e620000002100 */
[----:B------:R-:W3:Y:S01]  /*0050*/  LDCU UR7, c[0x0][0x3a0] ;  /* 0x00007400ff0777ac */ /* 0x000ee20008000800 */
[----:B------:R-:W4:Y:S04]  /*0060*/  S2R R7, SR_TID.Z ;  /* 0x0000000000077919 */ /* 0x000f280000002300 */
[----:B------:R-:W0:Y:S08]  /*0070*/  S2UR UR5, SR_CTAID.Y ;  /* 0x00000000000579c3 */ /* 0x000e300000002600 */
[----:B------:R-:W0:Y:S08]  /*0080*/  LDC R2, c[0x0][0x364] ;  /* 0x0000d900ff027b82 */ /* 0x000e300000000800 */
[----:B------:R-:W1:Y:S08]  /*0090*/  S2UR UR4, SR_CTAID.X ;  /* 0x00000000000479c3 */ /* 0x000e700000002500 */
[----:B------:R-:W4:Y:S08]  /*00a0*/  S2UR UR6, SR_CTAID.Z ;  /* 0x00000000000679c3 */ /* 0x000f300000002700 */
[----:B------:R-:W4:Y:S01]  /*00b0*/  LDC R4, c[0x0][0x368] ;  /* 0x0000da00ff047b82 */ /* 0x000f220000000800 */
[----:B0-----:R-:W-:-:S05]  /*00c0*/  IMAD R2, R2, UR5, R5 ;  /* 0x0000000502027c24 */ /* 0x001fca000f8e0205 */
[----:B--2---:R-:W-:Y:S01]  /*00d0*/  ISETP.GE.AND P0, PT, R2, UR9, PT ;  /* 0x0000000902007c0c */ /* 0x004fe2000bf06270 */
[----:B-1----:R-:W-:-:S05]  /*00e0*/  IMAD R0, R0, UR4, R3 ;  /* 0x0000000400007c24 */ /* 0x002fca000f8e0203 */
[----:B------:R-:W-:Y:S01]  /*00f0*/  ISETP.GE.OR P0, PT, R0, UR8, P0 ;  /* 0x0000000800007c0c */ /* 0x000fe20008706670 */
[----:B----4-:R-:W-:-:S05]  /*0100*/  IMAD R3, R4, UR6, R7 ;  /* 0x0000000604037c24 */ /* 0x010fca000f8e0207 */
[----:B---3--:R-:W-:-:S13]  /*0110*/  ISETP.GE.OR P0, PT, R3, UR7, P0 ;  /* 0x0000000703007c0c */ /* 0x008fda0008706670 */
[----:B------:R-:W-:Y:S05]  /*0120*/  @P0 EXIT ;  /* 0x000000000000094d */ /* 0x000fea0003800000 */
[----:B------:R-:W-:Y:S02]  /*0130*/  UIMAD UR4, UR9, UR8, URZ ;  /* 0x00000008090472a4 */ /* 0x000fe4000f8e02ff */
[----:B------:R-:W-:Y:S02]  /*0140*/  IMAD R3, R3, UR9, R2 ;  /* 0x0000000903037c24 */ /* 0x000fe4000f8e0202 */
[----:B------:R-:W-:Y:S02]  /*0150*/  UIMAD UR4, UR4, UR7, URZ ;  /* 0x00000007040472a4 */ /* 0x000fe4000f8e02ff */
[----:B------:R-:W-:-:S05]  /*0160*/  IMAD R9, R3, UR8, R0 ;  /* 0x0000000803097c24 */ /* 0x000fca000f8e0200 */
[----:B------:R-:W-:-:S13]  /*0170*/  ISETP.GE.AND P0, PT, R9, UR4, PT ;  /* 0x0000000409007c0c */ /* 0x000fda000bf06270 */
[----:B------:R-:W-:Y:S05]  /*0180*/  @P0 EXIT ;  /* 0x000000000000094d */ /* 0x000fea0003800000 */
[----:B------:R-:W0:Y:S01]  /*0190*/  LDC.64 R2, c[0x0][0x380] ;  /* 0x0000e000ff027b82 */ /* 0x000e220000000a00 */
[----:B------:R-:W1:Y:S07]  /*01a0*/  LDCU.64 UR4, c[0x0][0x358] ;  /* 0x00006b00ff0477ac */ /* 0x000e6e0008000a00 */
[----:B------:R-:W2:Y:S08]  /*01b0*/  LDC.64 R4, c[0x0][0x388] ;  /* 0x0000e200ff047b82 */ /* 0x000eb00000000a00 */
[----:B------:R-:W3:Y:S01]  /*01c0*/  LDC.64 R6, c[0x0][0x390] ;  /* 0x0000e400ff067b82 */ /* 0x000ee20000000a00 */
[----:B0-----:R-:W-:-:S06]  /*01d0*/  IMAD.WIDE R2, R9, 0x4, R2 ;  /* 0x0000000409027825 */ /* 0x001fcc00078e0202 */
[----:B-1----:R-:W4:Y:S01]  /*01e0*/  LDG.E R2, desc[UR4][R2.64] ;  /* 0x0000000402027981 */ /* 0x002f22000c1e1900 */
[----:B--2---:R-:W-:-:S06]  /*01f0*/  IMAD.WIDE R4, R9, 0x4, R4 ;  /* 0x0000000409047825 */ /* 0x004fcc00078e0204 */
[----:B------:R-:W4:Y:S01]  /*0200*/  LDG.E R5, desc[UR4][R4.64] ;  /* 0x0000000404057981 */ /* 0x000f22000c1e1900 */
[----:B---3--:R-:W-:-:S04]  /*0210*/  IMAD.WIDE R6, R9, 0x4, R6 ;  /* 0x0000000409067825 */ /* 0x008fc800078e0206 */
[----:B----4-:R-:W-:-:S05]  /*0220*/  FADD R9, R2, R5 ;  /* 0x0000000502097221 */ /* 0x010fca0000000000 */
[----:B------:R-:W-:Y:S01]  /*0230*/  STG.E desc[UR4][R6.64], R9 ;  /* 0x0000000906007986 */ /* 0x000fe2000c101904 */
[----:B------:R-:W-:Y:S05]  /*0240*/  EXIT ;  /* 0x000000000000794d */ /* 0x000fea0003800000 */
.L_x_0:
[----:B------:R-:W-:-:S00]  /*0250*/  BRA `(.L_x_0) ;  /* 0xfffffffc00fc7947 */ /* 0x000fc0000383ffff */
[----:B------:R-:W-:-:S00]  /*0260*/  NOP ;  /* 0x0000000000007918 */ /* 0x000fc00000000000 */
        /* <DEDUP_REMOVED lines=9> */
.L_x_2:


//--------------------- .text._Z15vector_additionPKfS0_Pfi --------------------------
	.section	.text._Z15vector_additionPKfS0_Pfi,"ax",@progbits
	.align	128
        .global         _Z15vector_additionPKfS0_Pfi
        .type           _Z15vector_additionPKfS0_Pfi,@function
        .size           _Z15vector_additionPKfS0_Pfi,(.L_x_3 - _Z15vector_additionPKfS0_Pfi)
        .other          _Z15vector_additionPKfS0_Pfi,@"STO_CUDA_ENTRY STV_DEFAULT"
_Z15vector_additionPKfS0_Pfi:
.text._Z15vector_additionPKfS0_Pfi:
[----:B------:R-:W-:Y:S01]  /*0000*/  LDC R1, c[0x0][0x37c] ;  /* 0x0000df00ff017b82 */ /* 0x000fe20000000800 */
[----:B------:R-:W0:Y:S07]  /*0010*/  S2R R0, SR_TID.X ;  /* 0x0000000000007919 */ /* 0x000e2e0000002100 */
[----:B------:R-:W0:Y:S01]  /*0020*/  S2UR UR4, SR_CTAID.X ;  /* 0x00000000000479c3 */ /* 0x000e220000002500 */
[----:B------:R-:W1:Y:S07]  /*0030*/  LDCU UR5, c[0x0][0x398] ;  /* 0x00007300ff0577ac */ /* 0x000e6e0008000800 */
[----:B------:R-:W0:Y:S02]  /*0040*/  LDC R9, c[0x0][0x360] ;  /* 0x0000d800ff097b82 */ /* 0x000e240000000800 */
[----:B0-----:R-:W-:-:S05]  /*0050*/  IMAD R9, R9, UR4, R0 ;  /* 0x0000000409097c24 */ /* 0x001fca000f8e0200 */
[----:B-1----:R-:W-:-:S13]  /*0060*/  ISETP.GE.AND P0, PT, R9, UR5, PT ;  /* 0x0000000509007c0c */ /* 0x002fda000bf06270 */
        /* <DEDUP_REMOVED lines=13> */
.L_x_1:
        /* <DEDUP_REMOVED lines=12> */
.L_x_3:


//--------------------- .nv.shared.reserved.0     --------------------------
	.section	.nv.shared.reserved.0,"aw",@nobits
	.weak		__nv_reservedSMEM_offset_0_alias
	.size		__nv_reservedSMEM_offset_0_alias, 0, 64
	.other		__nv_reservedSMEM_offset_0_alias,@"STO_CUDA_RESERVED_SHARED STV_DEFAULT"
__nv_reservedSMEM_offset_0_alias:
	.zero		0
	.zero		64


//--------------------- .nv.constant0._Z18vector_addition_3DPKfS0_Pfiii --------------------------
	.section	.nv.constant0._Z18vector_addition_3DPKfS0_Pfiii,"a",@progbits
	.sectionflags	@""
	.align	4
.nv.constant0._Z18vector_addition_3DPKfS0_Pfiii:
	.zero		932


//--------------------- .nv.constant0._Z15vector_additionPKfS0_Pfi --------------------------
	.section	.nv.constant0._Z15vector_additionPKfS0_Pfi,"a",@progbits
	.sectionflags	@""
	.align	4
.nv.constant0._Z15vector_additionPKfS0_Pfi:
	.zero		924


//--------------------- SYMBOLS --------------------------

	.type		.nv.reservedSmem.offset0,@object
	.size		.nv.reservedSmem.offset0,0x4
